	.headerflags	@"EF_CUDA_TEXMODE_UNIFIED EF_CUDA_64BIT_ADDRESS EF_CUDA_ACCELERATORS EF_CUDA_SM90 EF_CUDA_VIRTUAL_SM(EF_CUDA_SM90)"
	.elftype	@"ET_EXEC"


//--------------------- .nv.info                  --------------------------
	.section	.nv.info,"",@"SHT_CUDA_INFO"
	.align	4


	//----- nvinfo : EIATTR_REGCOUNT
	.align		4
        /*0000*/ 	.byte	0x04, 0x2f
        /*0002*/ 	.short	(.L_3 - .L_2)
	.align		4
.L_2:
        /*0004*/ 	.word	index@(triton_poi_fused_cat_13)
        /*0008*/ 	.word	0x00000030


	//----- nvinfo : EIATTR_MIN_STACK_SIZE
	.align		4
.L_3:
        /*000c*/ 	.byte	0x04, 0x12
        /*000e*/ 	.short	(.L_5 - .L_4)
	.align		4
.L_4:
        /*0010*/ 	.word	index@(triton_poi_fused_cat_13)
        /*0014*/ 	.word	0x00000000


	//----- nvinfo : EIATTR_FRAME_SIZE
	.align		4
.L_5:
        /*0018*/ 	.byte	0x04, 0x11
        /*001a*/ 	.short	(.L_7 - .L_6)
	.align		4
.L_6:
        /*001c*/ 	.word	index@(triton_poi_fused_cat_13)
        /*0020*/ 	.word	0x00000000


	//----- nvinfo : EIATTR_MIN_STACK_SIZE
	.align		4
.L_7:
        /*0024*/ 	.byte	0x04, 0x12
        /*0026*/ 	.short	(.L_9 - .L_8)
	.align		4
.L_8:
        /*0028*/ 	.word	index@(triton_poi_fused_cat_13)
        /*002c*/ 	.word	0x00000000
.L_9:


//--------------------- .nv.info.triton_poi_fused_cat_13 --------------------------
	.section	.nv.info.triton_poi_fused_cat_13,"",@"SHT_CUDA_INFO"
	.sectionflags	@""
	.align	4


	//----- nvinfo : EIATTR_CUDA_API_VERSION
	.align		4
        /*0000*/ 	.byte	0x04, 0x37
        /*0002*/ 	.short	(.L_11 - .L_10)
.L_10:
        /*0004*/ 	.word	0x0000007c


	//----- nvinfo : EIATTR_KPARAM_INFO
	.align		4
.L_11:
        /*0008*/ 	.byte	0x04, 0x17
        /*000a*/ 	.short	(.L_13 - .L_12)
.L_12:
        /*000c*/ 	.word	0x00000000
        /*0010*/ 	.short	0x001a
        /*0012*/ 	.short	0x00d0
        /*0014*/ 	.byte	0x00, 0xf0, 0x11, 0x00


	//----- nvinfo : EIATTR_KPARAM_INFO
	.align		4
.L_13:
        /*0018*/ 	.byte	0x04, 0x17
        /*001a*/ 	.short	(.L_15 - .L_14)
.L_14:
        /*001c*/ 	.word	0x00000000
        /*0020*/ 	.short	0x0019
        /*0022*/ 	.short	0x00c8
        /*0024*/ 	.byte	0x00, 0xf4, 0x21, 0x00


	//----- nvinfo : EIATTR_KPARAM_INFO
	.align		4
.L_15:
        /*0028*/ 	.byte	0x04, 0x17
        /*002a*/ 	.short	(.L_17 - .L_16)
.L_16:
        /*002c*/ 	.word	0x00000000
        /*0030*/ 	.short	0x0018
        /*0032*/ 	.short	0x00c0
        /*0034*/ 	.byte	0x00, 0xf4, 0x21, 0x00


	//----- nvinfo : EIATTR_KPARAM_INFO
	.align		4
.L_17:
        /*0038*/ 	.byte	0x04, 0x17
        /*003a*/ 	.short	(.L_19 - .L_18)
.L_18:
        /*003c*/ 	.word	0x00000000
        /*0040*/ 	.short	0x0017
        /*0042*/ 	.short	0x00b8
        /*0044*/ 	.byte	0x00, 0xf4, 0x21, 0x00


	//----- nvinfo : EIATTR_KPARAM_INFO
	.align		4
.L_19:
        /*0048*/ 	.byte	0x04, 0x17
        /*004a*/ 	.short	(.L_21 - .L_20)
.L_20:
        /*004c*/ 	.word	0x00000000
        /*0050*/ 	.short	0x0016
        /*0052*/ 	.short	0x00b0
        /*0054*/ 	.byte	0x00, 0xf4, 0x21, 0x00


	//----- nvinfo : EIATTR_KPARAM_INFO
	.align		4
.L_21:
        /*0058*/ 	.byte	0x04, 0x17
        /*005a*/ 	.short	(.L_23 - .L_22)
.L_22:
        /*005c*/ 	.word	0x00000000
        /*0060*/ 	.short	0x0015
        /*0062*/ 	.short	0x00a8
        /*0064*/ 	.byte	0x00, 0xf4, 0x21, 0x00


	//----- nvinfo : EIATTR_KPARAM_INFO
	.align		4
.L_23:
        /*0068*/ 	.byte	0x04, 0x17
        /*006a*/ 	.short	(.L_25 - .L_24)
.L_24:
        /*006c*/ 	.word	0x00000000
        /*0070*/ 	.short	0x0014
        /*0072*/ 	.short	0x00a0
        /*0074*/ 	.byte	0x00, 0xf4, 0x21, 0x00


	//----- nvinfo : EIATTR_KPARAM_INFO
	.align		4
.L_25:
        /*0078*/ 	.byte	0x04, 0x17
        /*007a*/ 	.short	(.L_27 - .L_26)
.L_26:
        /*007c*/ 	.word	0x00000000
        /*0080*/ 	.short	0x0013
        /*0082*/ 	.short	0x0098
        /*0084*/ 	.byte	0x00, 0xf4, 0x21, 0x00


	//----- nvinfo : EIATTR_KPARAM_INFO
	.align		4
.L_27:
        /*0088*/ 	.byte	0x04, 0x17
        /*008a*/ 	.short	(.L_29 - .L_28)
.L_28:
        /*008c*/ 	.word	0x00000000
        /*0090*/ 	.short	0x0012
        /*0092*/ 	.short	0x0090
        /*0094*/ 	.byte	0x00, 0xf4, 0x21, 0x00


	//----- nvinfo : EIATTR_KPARAM_INFO
	.align		4
.L_29:
        /*0098*/ 	.byte	0x04, 0x17
        /*009a*/ 	.short	(.L_31 - .L_30)
.L_30:
        /*009c*/ 	.word	0x00000000
        /*00a0*/ 	.short	0x0011
        /*00a2*/ 	.short	0x0088
        /*00a4*/ 	.byte	0x00, 0xf4, 0x21, 0x00


	//----- nvinfo : EIATTR_KPARAM_INFO
	.align		4
.L_31:
        /*00a8*/ 	.byte	0x04, 0x17
        /*00aa*/ 	.short	(.L_33 - .L_32)
.L_32:
        /*00ac*/ 	.word	0x00000000
        /*00b0*/ 	.short	0x0010
        /*00b2*/ 	.short	0x0080
        /*00b4*/ 	.byte	0x00, 0xf4, 0x21, 0x00


	//----- nvinfo : EIATTR_KPARAM_INFO
	.align		4
.L_33:
        /*00b8*/ 	.byte	0x04, 0x17
        /*00ba*/ 	.short	(.L_35 - .L_34)
.L_34:
        /*00bc*/ 	.word	0x00000000
        /*00c0*/ 	.short	0x000f
        /*00c2*/ 	.short	0x0078
        /*00c4*/ 	.byte	0x00, 0xf4, 0x21, 0x00


	//----- nvinfo : EIATTR_KPARAM_INFO
	.align		4
.L_35:
        /*00c8*/ 	.byte	0x04, 0x17
        /*00ca*/ 	.short	(.L_37 - .L_36)
.L_36:
        /*00cc*/ 	.word	0x00000000
        /*00d0*/ 	.short	0x000e
        /*00d2*/ 	.short	0x0070
        /*00d4*/ 	.byte	0x00, 0xf4, 0x21, 0x00


	//----- nvinfo : EIATTR_KPARAM_INFO
	.align		4
.L_37:
        /*00d8*/ 	.byte	0x04, 0x17
        /*00da*/ 	.short	(.L_39 - .L_38)
.L_38:
        /*00dc*/ 	.word	0x00000000
        /*00e0*/ 	.short	0x000d
        /*00e2*/ 	.short	0x0068
        /*00e4*/ 	.byte	0x00, 0xf4, 0x21, 0x00


	//----- nvinfo : EIATTR_KPARAM_INFO
	.align		4
.L_39:
        /*00e8*/ 	.byte	0x04, 0x17
        /*00ea*/ 	.short	(.L_41 - .L_40)
.L_40:
        /*00ec*/ 	.word	0x00000000
        /*00f0*/ 	.short	0x000c
        /*00f2*/ 	.short	0x0060
        /*00f4*/ 	.byte	0x00, 0xf4, 0x21, 0x00


	//----- nvinfo : EIATTR_KPARAM_INFO
	.align		4
.L_41:
        /*00f8*/ 	.byte	0x04, 0x17
        /*00fa*/ 	.short	(.L_43 - .L_42)
.L_42:
        /*00fc*/ 	.word	0x00000000
        /*0100*/ 	.short	0x000b
        /*0102*/ 	.short	0x0058
        /*0104*/ 	.byte	0x00, 0xf4, 0x21, 0x00


	//----- nvinfo : EIATTR_KPARAM_INFO
	.align		4
.L_43:
        /*0108*/ 	.byte	0x04, 0x17
        /*010a*/ 	.short	(.L_45 - .L_44)
.L_44:
        /*010c*/ 	.word	0x00000000
        /*0110*/ 	.short	0x000a
        /*0112*/ 	.short	0x0050
        /*0114*/ 	.byte	0x00, 0xf4, 0x21, 0x00


	//----- nvinfo : EIATTR_KPARAM_INFO
	.align		4
.L_45:
        /*0118*/ 	.byte	0x04, 0x17
        /*011a*/ 	.short	(.L_47 - .L_46)
.L_46:
        /*011c*/ 	.word	0x00000000
        /*0120*/ 	.short	0x0009
        /*0122*/ 	.short	0x0048
        /*0124*/ 	.byte	0x00, 0xf4, 0x21, 0x00


	//----- nvinfo : EIATTR_KPARAM_INFO
	.align		4
.L_47:
        /*0128*/ 	.byte	0x04, 0x17
        /*012a*/ 	.short	(.L_49 - .L_48)
.L_48:
        /*012c*/ 	.word	0x00000000
        /*0130*/ 	.short	0x0008
        /*0132*/ 	.short	0x0040
        /*0134*/ 	.byte	0x00, 0xf4, 0x21, 0x00


	//----- nvinfo : EIATTR_KPARAM_INFO
	.align		4
.L_49:
        /*0138*/ 	.byte	0x04, 0x17
        /*013a*/ 	.short	(.L_51 - .L_50)
.L_50:
        /*013c*/ 	.word	0x00000000
        /*0140*/ 	.short	0x0007
        /*0142*/ 	.short	0x0038
        /*0144*/ 	.byte	0x00, 0xf4, 0x21, 0x00


	//----- nvinfo : EIATTR_KPARAM_INFO
	.align		4
.L_51:
        /*0148*/ 	.byte	0x04, 0x17
        /*014a*/ 	.short	(.L_53 - .L_52)
.L_52:
        /*014c*/ 	.word	0x00000000
        /*0150*/ 	.short	0x0006
        /*0152*/ 	.short	0x0030
        /*0154*/ 	.byte	0x00, 0xf4, 0x21, 0x00


	//----- nvinfo : EIATTR_KPARAM_INFO
	.align		4
.L_53:
        /*0158*/ 	.byte	0x04, 0x17
        /*015a*/ 	.short	(.L_55 - .L_54)
.L_54:
        /*015c*/ 	.word	0x00000000
        /*0160*/ 	.short	0x0005
        /*0162*/ 	.short	0x0028
        /*0164*/ 	.byte	0x00, 0xf4, 0x21, 0x00


	//----- nvinfo : EIATTR_KPARAM_INFO
	.align		4
.L_55:
        /*0168*/ 	.byte	0x04, 0x17
        /*016a*/ 	.short	(.L_57 - .L_56)
.L_56:
        /*016c*/ 	.word	0x00000000
        /*0170*/ 	.short	0x0004
        /*0172*/ 	.short	0x0020
        /*0174*/ 	.byte	0x00, 0xf4, 0x21, 0x00


	//----- nvinfo : EIATTR_KPARAM_INFO
	.align		4
.L_57:
        /*0178*/ 	.byte	0x04, 0x17
        /*017a*/ 	.short	(.L_59 - .L_58)
.L_58:
        /*017c*/ 	.word	0x00000000
        /*0180*/ 	.short	0x0003
        /*0182*/ 	.short	0x0018
        /*0184*/ 	.byte	0x00, 0xf4, 0x21, 0x00


	//----- nvinfo : EIATTR_KPARAM_INFO
	.align		4
.L_59:
        /*0188*/ 	.byte	0x04, 0x17
        /*018a*/ 	.short	(.L_61 - .L_60)
.L_60:
        /*018c*/ 	.word	0x00000000
        /*0190*/ 	.short	0x0002
        /*0192*/ 	.short	0x0010
        /*0194*/ 	.byte	0x00, 0xf4, 0x21, 0x00


	//----- nvinfo : EIATTR_KPARAM_INFO
	.align		4
.L_61:
        /*0198*/ 	.byte	0x04, 0x17
        /*019a*/ 	.short	(.L_63 - .L_62)
.L_62:
        /*019c*/ 	.word	0x00000000
        /*01a0*/ 	.short	0x0001
        /*01a2*/ 	.short	0x0008
        /*01a4*/ 	.byte	0x00, 0xf4, 0x21, 0x00


	//----- nvinfo : EIATTR_KPARAM_INFO
	.align		4
.L_63:
        /*01a8*/ 	.byte	0x04, 0x17
        /*01aa*/ 	.short	(.L_65 - .L_64)
.L_64:
        /*01ac*/ 	.word	0x00000000
        /*01b0*/ 	.short	0x0000
        /*01b2*/ 	.short	0x0000
        /*01b4*/ 	.byte	0x00, 0xf4, 0x21, 0x00


	//----- nvinfo : EIATTR_SPARSE_MMA_MASK
	.align		4
.L_65:
        /*01b8*/ 	.byte	0x03, 0x50
        /*01ba*/ 	.short	0x0000


	//----- nvinfo : EIATTR_MAXREG_COUNT
	.align		4
        /*01bc*/ 	.byte	0x03, 0x1b
        /*01be*/ 	.short	0x00ff


	//----- nvinfo : EIATTR_EXIT_INSTR_OFFSETS
	.align		4
        /*01c0*/ 	.byte	0x04, 0x1c
        /*01c2*/ 	.short	(.L_67 - .L_66)


	//   ....[0]....
.L_66:
        /*01c4*/ 	.word	0x000014e0


	//----- nvinfo : EIATTR_REQNTID
	.align		4
.L_67:
        /*01c8*/ 	.byte	0x04, 0x10
        /*01ca*/ 	.short	(.L_69 - .L_68)
.L_68:
        /*01cc*/ 	.word	0x00000100
        /*01d0*/ 	.word	0x00000001
        /*01d4*/ 	.word	0x00000001


	//----- nvinfo : EIATTR_CBANK_PARAM_SIZE
	.align		4
.L_69:
        /*01d8*/ 	.byte	0x03, 0x19
        /*01da*/ 	.short	0x00d4


	//----- nvinfo : EIATTR_PARAM_CBANK
	.align		4
        /*01dc*/ 	.byte	0x04, 0x0a
        /*01de*/ 	.short	(.L_71 - .L_70)
	.align		4
.L_70:
        /*01e0*/ 	.word	index@(.nv.constant0.triton_poi_fused_cat_13)
        /*01e4*/ 	.short	0x0210
        /*01e6*/ 	.short	0x00d4


	//----- nvinfo : EIATTR_SW_WAR
	.align		4
.L_71:
        /*01e8*/ 	.byte	0x04, 0x36
        /*01ea*/ 	.short	(.L_73 - .L_72)
.L_72:
        /*01ec*/ 	.word	0x00000008
.L_73:


//--------------------- .nv.callgraph             --------------------------
	.section	.nv.callgraph,"",@"SHT_CUDA_CALLGRAPH"
	.align	4
	.sectionentsize	8
	.align		4
        /*0000*/ 	.word	0x00000000
	.align		4
        /*0004*/ 	.word	0xffffffff
	.align		4
        /*0008*/ 	.word	0x00000000
	.align		4
        /*000c*/ 	.word	0xfffffffe
	.align		4
        /*0010*/ 	.word	0x00000000
	.align		4
        /*0014*/ 	.word	0xfffffffd
	.align		4
        /*0018*/ 	.word	0x00000000
	.align		4
        /*001c*/ 	.word	0xfffffffc


//--------------------- .nv.constant4             --------------------------
	.section	.nv.constant4,"a",@progbits
	.align	8
	.align		8
.nv.constant4:
        /*0000*/ 	.dword	_$_str
	.align		8
        /*0008*/ 	.dword	_$_str_$_2


//--------------------- .text.triton_poi_fused_cat_13 --------------------------
	.section	.text.triton_poi_fused_cat_13,"ax",@progbits
	.align	128
        .global         triton_poi_fused_cat_13
        .type           triton_poi_fused_cat_13,@function
        .size           triton_poi_fused_cat_13,(.L_x_1 - triton_poi_fused_cat_13)
        .other          triton_poi_fused_cat_13,@"STO_CUDA_ENTRY STV_DEFAULT"
triton_poi_fused_cat_13:
.text.triton_poi_fused_cat_13:
[----:B------:R-:W-:Y:S01]  /*0000*/  LDC R1, c[0x0][0x28] ;  /* 0x00000a00ff017b82 */ /* 0x000fe20000000800 */
[----:B------:R-:W1:Y:S01]  /*0010*/  S2R R0, SR_TID.X ;  /* 0x0000000000007919 */ /* 0x000e620000002100 */
[----:B------:R-:W-:-:S06]  /*0020*/  ULDC.64 UR4, c[0x0][0x208] ;  /* 0x0000820000047ab9 */ /* 0x000fcc0000000a00 */
[----:B------:R-:W2:Y:S01]  /*0030*/  LDC.64 R6, c[0x0][0x290] ;  /* 0x0000a400ff067b82 */ /* 0x000ea20000000a00 */
[----:B------:R-:W-:Y:S01]  /*0040*/  ULDC.64 UR6, c[0x0][0x288] ;  /* 0x0000a20000067ab9 */ /* 0x000fe20000000a00 */
[----:B------:R-:W3:Y:S06]  /*0050*/  S2R R3, SR_CTAID.X ;  /* 0x0000000000037919 */ /* 0x000eec0000002500 */
[----:B------:R-:W4:Y:S01]  /*0060*/  LDC.64 R10, c[0x0][0x220] ;  /* 0x00008800ff0a7b82 */ /* 0x000f220000000a00 */
[----:B------:R-:W-:Y:S02]  /*0070*/  CS2R R16, SRZ ;  /* 0x0000000000107805 */ /* 0x000fe4000001ff00 */
[----:B------:R-:W-:-:S05]  /*0080*/  CS2R R14, SRZ ;  /* 0x00000000000e7805 */ /* 0x000fca000001ff00 */
[----:B------:R-:W5:Y:S08]  /*0090*/  LDC.64 R26, c[0x0][0x2a8] ;  /* 0x0000aa00ff1a7b82 */ /* 0x000f700000000a00 */
[----:B------:R-:W2:Y:S08]  /*00a0*/  LDC.64 R24, c[0x0][0x2a0] ;  /* 0x0000a800ff187b82 */ /* 0x000eb00000000a00 */
[----:B------:R-:W2:Y:S01]  /*00b0*/  LDC.64 R28, c[0x0][0x248] ;  /* 0x00009200ff1c7b82 */ /* 0x000ea20000000a00 */
[----:B-1----:R-:W-:Y:S01]  /*00c0*/  IMAD.SHL.U32 R0, R0, 0x2, RZ ;  /* 0x0000000200007824 */ /* 0x002fe200078e00ff */
[----:B------:R-:W-:-:S06]  /*00d0*/  CS2R R18, SRZ ;  /* 0x0000000000127805 */ /* 0x000fcc000001ff00 */
[----:B------:R-:W1:Y:S01]  /*00e0*/  LDC.64 R22, c[0x0][0x270] ;  /* 0x00009c00ff167b82 */ /* 0x000e620000000a00 */
[----:B------:R-:W-:Y:S01]  /*00f0*/  LOP3.LUT R0, R0, 0x1fe, RZ, 0xc0, !PT ;  /* 0x000001fe00007812 */ /* 0x000fe200078ec0ff */
[----:B------:R-:W-:Y:S01]  /*0100*/  IMAD.MOV.U32 R36, RZ, RZ, 0x3e800000 ;  /* 0x3e800000ff247424 */ /* 0x000fe200078e00ff */
[----:B------:R-:W-:Y:S01]  /*0110*/  ULDC.64 UR10, c[0x0][0x2b0] ;  /* 0x0000ac00000a7ab9 */ /* 0x000fe20000000a00 */
[----:B------:R-:W-:Y:S02]  /*0120*/  ULDC.64 UR8, c[0x0][0x260] ;  /* 0x0000980000087ab9 */ /* 0x000fe40000000a00 */
[----:B---3--:R-:W-:Y:S02]  /*0130*/  IMAD R0, R3, 0x200, R0 ;  /* 0x0000020003007824 */ /* 0x008fe400078e0200 */
[----:B------:R-:W3:Y:S02]  /*0140*/  LDC.64 R2, c[0x0][0x298] ;  /* 0x0000a600ff027b82 */ /* 0x000ee40000000a00 */
[----:B------:R-:W-:-:S05]  /*0150*/  IMAD.HI R4, R0, 0x66666667, RZ ;  /* 0x6666666700047827 */ /* 0x000fca00078e02ff */
[----:B------:R-:W-:Y:S01]  /*0160*/  SHF.R.U32.HI R5, RZ, 0x1f, R4 ;  /* 0x0000001fff057819 */ /* 0x000fe20000011604 */
[----:B------:R-:W1:Y:S03]  /*0170*/  LDC.64 R44, c[0x0][0x218] ;  /* 0x00008600ff2c7b82 */ /* 0x000e660000000a00 */
[----:B------:R-:W-:Y:S02]  /*0180*/  LEA.HI.SX32 R9, R4, R5, 0x17 ;  /* 0x0000000504097211 */ /* 0x000fe400078fbaff */
[----:B------:R-:W-:-:S03]  /*0190*/  CS2R R4, SRZ ;  /* 0x0000000000047805 */ /* 0x000fc6000001ff00 */
[----:B------:R-:W-:Y:S01]  /*01a0*/  IMAD R39, R9, -0x500, R0 ;  /* 0xfffffb0009277824 */ /* 0x000fe200078e0200 */
[----:B------:R-:W1:Y:S04]  /*01b0*/  LDC.64 R34, c[0x0][0x228] ;  /* 0x00008a00ff227b82 */ /* 0x000e680000000a00 */
[C---:B------:R-:W-:Y:S01]  /*01c0*/  LOP3.LUT R21, R39.reuse, 0xffffff00, RZ, 0xc0, !PT ;  /* 0xffffff0027157812 */ /* 0x040fe200078ec0ff */
[----:B---3--:R-:W-:-:S03]  /*01d0*/  IMAD.WIDE R2, R39, 0x4, R2 ;  /* 0x0000000427027825 */ /* 0x008fc600078e0202 */
[----:B------:R-:W-:Y:S01]  /*01e0*/  ISETP.NE.AND P4, PT, R21, 0x300, PT ;  /* 0x000003001500780c */ /* 0x000fe20003f85270 */
[----:B------:R-:W3:Y:S08]  /*01f0*/  LDC.64 R42, c[0x0][0x240] ;  /* 0x00009000ff2a7b82 */ /* 0x000ef00000000a00 */
[----:B------:R-:W3:Y:S04]  /*0200*/  LDC.64 R40, c[0x0][0x230] ;  /* 0x00008c00ff287b82 */ /* 0x000ee80000000a00 */
[----:B------:R-:W3:Y:S01]  /*0210*/  @!P4 LDG.E.EL.64 R4, desc[UR4][R2.64+-0xc00] ;  /* 0xfff400040204c981 */ /* 0x000ee2000c2e1b00 */
[----:B------:R-:W-:-:S02]  /*0220*/  IMAD.SHL.U32 R20, R9, 0x100, RZ ;  /* 0x0000010009147824 */ /* 0x000fc400078e00ff */
[----:B--2---:R-:W-:-:S03]  /*0230*/  IMAD.WIDE R6, R39, 0x4, R6 ;  /* 0x0000000427067825 */ /* 0x004fc600078e0206 */
[----:B------:R-:W-:Y:S02]  /*0240*/  IADD3 R12, P0, R39, R20, RZ ;  /* 0x00000014270c7210 */ /* 0x000fe40007f1e0ff */
[----:B------:R-:W-:Y:S01]  /*0250*/  SHF.R.S32.HI R8, RZ, 0x1f, R20 ;  /* 0x0000001fff087819 */ /* 0x000fe20000011414 */
[----:B------:R4:W2:Y:S02]  /*0260*/  @!P4 LDG.E.EL.64 R14, desc[UR4][R6.64+-0xc00] ;  /* 0xfff40004060ec981 */ /* 0x0008a4000c2e1b00 */
[----:B------:R-:W-:Y:S01]  /*0270*/  IMAD.SHL.U32 R13, R12, 0x4, RZ ;  /* 0x000000040c0d7824 */ /* 0x000fe200078e00ff */
[----:B------:R-:W-:-:S04]  /*0280*/  LEA.HI.X.SX32 R9, R39, R8, 0x1, P0 ;  /* 0x0000000827097211 */ /* 0x000fc800000f0eff */
[----:B------:R-:W-:Y:S02]  /*0290*/  SHF.L.U64.HI R12, R12, 0x2, R9 ;  /* 0x000000020c0c7819 */ /* 0x000fe40000010209 */
[----:B------:R-:W-:-:S04]  /*02a0*/  IADD3 R8, P0, R13, UR6, RZ ;  /* 0x000000060d087c10 */ /* 0x000fc8000ff1e0ff */
[----:B------:R-:W-:Y:S01]  /*02b0*/  IADD3.X R9, R12, UR7, RZ, P0, !PT ;  /* 0x000000070c097c10 */ /* 0x000fe200087fe4ff */
[C---:B----4-:R-:W-:Y:S01]  /*02c0*/  IMAD.WIDE R6, R39.reuse, 0x4, R10 ;  /* 0x0000000427067825 */ /* 0x050fe200078e020a */
[C---:B------:R-:W-:Y:S02]  /*02d0*/  ISETP.GE.AND P0, PT, R39.reuse, 0x100, PT ;  /* 0x000001002700780c */ /* 0x040fe40003f06270 */
[----:B0-----:R-:W-:Y:S01]  /*02e0*/  CS2R R2, SRZ ;  /* 0x0000000000027805 */ /* 0x001fe2000001ff00 */
[C---:B-----5:R-:W-:Y:S01]  /*02f0*/  IMAD.WIDE R26, R39.reuse, 0x4, R26 ;  /* 0x00000004271a7825 */ /* 0x060fe200078e021a */
[----:B------:R0:W4:Y:S03]  /*0300*/  @!P4 LDG.E.EL.64 R16, desc[UR4][R8.64+-0xc00] ;  /* 0xfff400040810c981 */ /* 0x000126000c2e1b00 */
[----:B------:R-:W-:Y:S01]  /*0310*/  IMAD.WIDE R24, R39, 0x4, R24 ;  /* 0x0000000427187825 */ /* 0x000fe200078e0218 */
[----:B------:R5:W2:Y:S01]  /*0320*/  @!P4 LDG.E.EL.64 R18, desc[UR4][R26.64+-0xc00] ;  /* 0xfff400041a12c981 */ /* 0x000aa2000c2e1b00 */
[----:B------:R-:W-:Y:S01]  /*0330*/  ISETP.NE.AND P1, PT, R21, 0x100, PT ;  /* 0x000001001500780c */ /* 0x000fe20003f25270 */
[----:B------:R-:W-:-:S02]  /*0340*/  ULDC.64 UR6, c[0x0][0x238] ;  /* 0x00008e0000067ab9 */ /* 0x000fc40000000a00 */
[----:B------:R5:W2:Y:S01]  /*0350*/  @!P4 LDG.E.EL.64 R2, desc[UR4][R24.64+-0xc00] ;  /* 0xfff400041802c981 */ /* 0x000aa2000c2e1b00 */
[----:B0-----:R-:W-:Y:S02]  /*0360*/  CS2R R8, SRZ ;  /* 0x0000000000087805 */ /* 0x001fe4000001ff00 */
[----:B------:R-:W-:Y:S02]  /*0370*/  CS2R R10, SRZ ;  /* 0x00000000000a7805 */ /* 0x000fe4000001ff00 */
[----:B------:R-:W-:Y:S01]  /*0380*/  ISETP.NE.AND P2, PT, R21, 0x200, PT ;  /* 0x000002001500780c */ /* 0x000fe20003f45270 */
[C---:B-1----:R-:W-:Y:S01]  /*0390*/  IMAD.WIDE R22, R39.reuse, 0x4, R22 ;  /* 0x0000000427167825 */ /* 0x042fe200078e0216 */
[----:B-----5:R-:W0:Y:S01]  /*03a0*/  LDC.64 R26, c[0x0][0x2c0] ;  /* 0x0000b000ff1a7b82 */ /* 0x020e220000000a00 */
[----:B------:R1:W5:Y:S02]  /*03b0*/  @!P0 LDG.E.EL.64 R8, desc[UR4][R6.64] ;  /* 0x0000000406088981 */ /* 0x000364000c2e1b00 */
[----:B------:R-:W-:-:S05]  /*03c0*/  IMAD.WIDE R24, R39, 0x4, R28 ;  /* 0x0000000427187825 */ /* 0x000fca00078e021c */
[----:B------:R0:W2:Y:S01]  /*03d0*/  @!P1 LDG.E.EL.64 R10, desc[UR4][R24.64+-0x400] ;  /* 0xfffc0004180a9981 */ /* 0x0000a2000c2e1b00 */
[----:B-1----:R-:W-:-:S06]  /*03e0*/  CS2R R6, SRZ ;  /* 0x0000000000067805 */ /* 0x002fcc000001ff00 */
[----:B------:R1:W2:Y:S01]  /*03f0*/  @!P2 LDG.E.EL.64 R6, desc[UR4][R22.64+-0x800] ;  /* 0xfff800041606a981 */ /* 0x0002a2000c2e1b00 */
[----:B0-----:R-:W-:Y:S01]  /*0400*/  IMAD.WIDE R24, R39, 0x4, R26 ;  /* 0x0000000427187825 */ /* 0x001fe200078e021a */
[----:B-1----:R-:W0:Y:S01]  /*0410*/  LDC.64 R22, c[0x0][0x210] ;  /* 0x00008400ff167b82 */ /* 0x002e220000000a00 */
[----:B---3--:R-:W-:Y:S02]  /*0420*/  SEL R4, R4, RZ, !P4 ;  /* 0x000000ff04047207 */ /* 0x008fe40006000000 */
[----:B------:R-:W-:-:S03]  /*0430*/  SEL R5, R5, RZ, !P4 ;  /* 0x000000ff05057207 */ /* 0x000fc60006000000 */
[----:B------:R-:W-:Y:S02]  /*0440*/  FADD R4, R4, 9.9999997473787516356e-06 ;  /* 0x3727c5ac04047421 */ /* 0x000fe40000000000 */
[----:B------:R-:W-:Y:S02]  /*0450*/  FADD R5, R5, 9.9999997473787516356e-06 ;  /* 0x3727c5ac05057421 */ /* 0x000fe40000000000 */
[----:B------:R-:W1:Y:S08]  /*0460*/  MUFU.SQRT R28, R4 ;  /* 0x00000004001c7308 */ /* 0x000e700000002000 */
[----:B------:R-:W3:Y:S01]  /*0470*/  MUFU.SQRT R29, R5 ;  /* 0x00000005001d7308 */ /* 0x000ee20000002000 */
[----:B-1----:R-:W-:-:S02]  /*0480*/  FSETP.GT.AND P6, PT, R28, 8.50705917302346158658e+37, PT ;  /* 0x7e8000001c00780b */ /* 0x002fc40003fc4000 */
[----:B---3--:R-:W-:Y:S02]  /*0490*/  FSETP.GT.AND P3, PT, R29, 8.50705917302346158658e+37, PT ;  /* 0x7e8000001d00780b */ /* 0x008fe40003f64000 */
[----:B------:R-:W-:Y:S02]  /*04a0*/  FSETP.GEU.AND P5, PT, R28, 1.175494350822287508e-38, PT ;  /* 0x008000001c00780b */ /* 0x000fe40003fae000 */
[----:B------:R-:W-:-:S07]  /*04b0*/  FSEL R31, R36, 1, P6 ;  /* 0x3f800000241f7808 */ /* 0x000fce0003000000 */
[----:B------:R-:W-:Y:S01]  /*04c0*/  @P6 FMUL R28, R28, 0.25 ;  /* 0x3e8000001c1c6820 */ /* 0x000fe20000400000 */
[C---:B------:R-:W-:Y:S02]  /*04d0*/  FSETP.GEU.AND P6, PT, R29.reuse, 1.175494350822287508e-38, PT ;  /* 0x008000001d00780b */ /* 0x040fe40003fce000 */
[----:B------:R-:W-:Y:S01]  /*04e0*/  FSEL R30, R36, 1, P3 ;  /* 0x3f800000241e7808 */ /* 0x000fe20001800000 */
[----:B------:R-:W-:Y:S01]  /*04f0*/  @P3 FMUL R29, R29, 0.25 ;  /* 0x3e8000001d1d3820 */ /* 0x000fe20000400000 */
[----:B------:R-:W-:Y:S02]  /*0500*/  ISETP.GT.AND P3, PT, R39, 0x3ff, PT ;  /* 0x000003ff2700780c */ /* 0x000fe40003f64270 */
[----:B------:R-:W-:-:S11]  /*0510*/  CS2R R4, SRZ ;  /* 0x0000000000047805 */ /* 0x000fd6000001ff00 */
[----:B------:R-:W3:Y:S01]  /*0520*/  @P3 LDG.E.EL.64 R4, desc[UR4][R24.64+-0x1000] ;  /* 0xfff0000418043981 */ /* 0x000ee2000c2e1b00 */
[----:B------:R-:W-:Y:S01]  /*0530*/  @!P6 FMUL R29, R29, 16777216 ;  /* 0x4b8000001d1de820 */ /* 0x000fe20000400000 */
[----:B------:R-:W-:Y:S01]  /*0540*/  @!P5 FMUL R28, R28, 16777216 ;  /* 0x4b8000001c1cd820 */ /* 0x000fe20000400000 */
[----:B-----5:R-:W-:-:S04]  /*0550*/  SEL R8, R8, RZ, !P0 ;  /* 0x000000ff08087207 */ /* 0x020fc80004000000 */
[----:B------:R-:W1:Y:S08]  /*0560*/  MUFU.RCP R29, R29 ;  /* 0x0000001d001d7308 */ /* 0x000e700000001000 */
[----:B------:R-:W5:Y:S01]  /*0570*/  MUFU.RCP R28, R28 ;  /* 0x0000001c001c7308 */ /* 0x000f620000001000 */
[----:B------:R-:W-:Y:S01]  /*0580*/  IMAD.IADD R21, R39, 0x1, R20 ;  /* 0x0000000127157824 */ /* 0x000fe200078e0214 */
[----:B----4-:R-:W-:Y:S01]  /*0590*/  SEL R20, R17, RZ, !P4 ;  /* 0x000000ff11147207 */ /* 0x010fe20006000000 */
[----:B------:R-:W-:Y:S01]  /*05a0*/  FADD R37, R8, 9.9999997473787516356e-06 ;  /* 0x3727c5ac08257421 */ /* 0x000fe20000000000 */
[----:B--2---:R-:W-:Y:S01]  /*05b0*/  SEL R26, R14, RZ, !P4 ;  /* 0x000000ff0e1a7207 */ /* 0x004fe20006000000 */
[----:B------:R-:W-:Y:S01]  /*05c0*/  @!P6 FMUL R30, R30, 16777216 ;  /* 0x4b8000001e1ee820 */ /* 0x000fe20000400000 */
[----:B------:R-:W-:Y:S01]  /*05d0*/  SEL R27, R15, RZ, !P4 ;  /* 0x000000ff0f1b7207 */ /* 0x000fe20006000000 */
[----:B------:R-:W-:Y:S01]  /*05e0*/  @!P5 FMUL R31, R31, 16777216 ;  /* 0x4b8000001f1fd820 */ /* 0x000fe20000400000 */
[----:B------:R-:W-:Y:S01]  /*05f0*/  SEL R17, R16, RZ, !P4 ;  /* 0x000000ff10117207 */ /* 0x000fe20006000000 */
[----:B-1----:R-:W-:Y:S01]  /*0600*/  FMUL R29, R29, R30 ;  /* 0x0000001e1d1d7220 */ /* 0x002fe20000400000 */
[----:B------:R-:W1:Y:S01]  /*0610*/  MUFU.SQRT R37, R37 ;  /* 0x0000002500257308 */ /* 0x000e620000002000 */
[----:B------:R-:W-:Y:S01]  /*0620*/  FADD R16, R20, -R27 ;  /* 0x8000001b14107221 */ /* 0x000fe20000000000 */
[----:B0-----:R-:W-:-:S04]  /*0630*/  IMAD.WIDE R14, R21, 0x4, R22 ;  /* 0x00000004150e7825 */ /* 0x001fc800078e0216 */
[----:B------:R-:W-:Y:S01]  /*0640*/  FADD R17, R17, -R26 ;  /* 0x8000001a11117221 */ /* 0x000fe20000000000 */
[----:B-----5:R-:W-:Y:S01]  /*0650*/  FMUL R28, R28, R31 ;  /* 0x0000001f1c1c7220 */ /* 0x020fe20000400000 */
[----:B------:R-:W-:Y:S02]  /*0660*/  SEL R21, R19, RZ, !P4 ;  /* 0x000000ff13157207 */ /* 0x000fe40006000000 */
[----:B------:R-:W-:Y:S01]  /*0670*/  SEL R20, R3, RZ, !P4 ;  /* 0x000000ff03147207 */ /* 0x000fe20006000000 */
[----:B------:R-:W-:Y:S01]  /*0680*/  FMUL R3, R29, R16 ;  /* 0x000000101d037220 */ /* 0x000fe20000400000 */
[----:B------:R-:W-:Y:S01]  /*0690*/  SEL R2, R2, RZ, !P4 ;  /* 0x000000ff02027207 */ /* 0x000fe20006000000 */
[----:B------:R-:W-:Y:S01]  /*06a0*/  FMUL R17, R28, R17 ;  /* 0x000000111c117220 */ /* 0x000fe20000400000 */
[----:B------:R-:W-:Y:S02]  /*06b0*/  SEL R19, R18, RZ, !P4 ;  /* 0x000000ff12137207 */ /* 0x000fe40006000000 */
[----:B------:R-:W-:-:S02]  /*06c0*/  SEL R32, R9, RZ, !P0 ;  /* 0x000000ff09207207 */ /* 0x000fc40004000000 */
[----:B------:R-:W-:Y:S01]  /*06d0*/  IADD3 R16, P6, R13, UR6, RZ ;  /* 0x000000060d107c10 */ /* 0x000fe2000ffde0ff */
[----:B------:R-:W-:Y:S02]  /*06e0*/  FFMA R2, R2, R17, R19 ;  /* 0x0000001102027223 */ /* 0x000fe40000000013 */
[----:B------:R-:W-:Y:S01]  /*06f0*/  FADD R38, R32, 9.9999997473787516356e-06 ;  /* 0x3727c5ac20267421 */ /* 0x000fe20000000000 */
[----:B------:R-:W-:Y:S02]  /*0700*/  IADD3.X R17, R12, UR7, RZ, P6, !PT ;  /* 0x000000070c117c10 */ /* 0x000fe4000b7fe4ff */
[----:B------:R-:W-:Y:S02]  /*0710*/  IADD3 R22, P6, R13, UR10, RZ ;  /* 0x0000000a0d167c10 */ /* 0x000fe4000ffde0ff */
[----:B------:R-:W-:Y:S02]  /*0720*/  CS2R R28, SRZ ;  /* 0x00000000001c7805 */ /* 0x000fe4000001ff00 */
[----:B------:R-:W-:Y:S01]  /*0730*/  IADD3 R18, P5, R13, UR8, RZ ;  /* 0x000000080d127c10 */ /* 0x000fe2000ffbe0ff */
[----:B------:R-:W0:Y:S01]  /*0740*/  MUFU.SQRT R38, R38 ;  /* 0x0000002600267308 */ /* 0x000e220000002000 */
[----:B------:R-:W-:-:S02]  /*0750*/  IADD3.X R23, R12, UR11, RZ, P6, !PT ;  /* 0x0000000b0c177c10 */ /* 0x000fc4000b7fe4ff */
[C---:B-1----:R-:W-:Y:S01]  /*0760*/  FSETP.GT.AND P6, PT, R37.reuse, 8.50705917302346158658e+37, PT ;  /* 0x7e8000002500780b */ /* 0x042fe20003fc4000 */
[----:B------:R1:W2:Y:S01]  /*0770*/  @!P1 LDG.E.EL.64 R28, desc[UR4][R16.64+-0x400] ;  /* 0xfffc0004101c9981 */ /* 0x0002a2000c2e1b00 */
[----:B------:R-:W-:Y:S02]  /*0780*/  SEL R33, R10, RZ, !P1 ;  /* 0x000000ff0a217207 */ /* 0x000fe40004800000 */
[----:B------:R-:W-:Y:S02]  /*0790*/  IADD3.X R19, R12, UR9, RZ, P5, !PT ;  /* 0x000000090c137c10 */ /* 0x000fe4000affe4ff */
[----:B------:R-:W-:Y:S01]  /*07a0*/  FSETP.GEU.AND P5, PT, R37, 1.175494350822287508e-38, PT ;  /* 0x008000002500780b */ /* 0x000fe20003fae000 */
[----:B------:R-:W-:-:S04]  /*07b0*/  IMAD.WIDE R44, R39, 0x4, R44 ;  /* 0x00000004272c7825 */ /* 0x000fc800078e022c */
[----:B------:R-:W-:Y:S01]  /*07c0*/  FADD R33, R33, 9.9999997473787516356e-06 ;  /* 0x3727c5ac21217421 */ /* 0x000fe20000000000 */
[----:B-1----:R-:W-:Y:S01]  /*07d0*/  CS2R R16, SRZ ;  /* 0x0000000000107805 */ /* 0x002fe2000001ff00 */
[----:B------:R-:W-:-:S04]  /*07e0*/  @P6 FMUL R37, R37, 0.25 ;  /* 0x3e80000025256820 */ /* 0x000fc80000400000 */
[----:B------:R-:W1:Y:S01]  /*07f0*/  MUFU.SQRT R33, R33 ;  /* 0x0000002100217308 */ /* 0x000e620000002000 */
[----:B------:R4:W5:Y:S01]  /*0800*/  @!P0 LDG.E.EL.64 R16, desc[UR4][R44.64] ;  /* 0x000000042c108981 */ /* 0x000962000c2e1b00 */
[----:B------:R-:W-:Y:S01]  /*0810*/  SEL R32, R11, RZ, !P1 ;  /* 0x000000ff0b207207 */ /* 0x000fe20004800000 */
[----:B------:R-:W-:Y:S01]  /*0820*/  @!P5 FMUL R37, R37, 16777216 ;  /* 0x4b8000002525d820 */ /* 0x000fe20000400000 */
[----:B------:R-:W-:Y:S01]  /*0830*/  FFMA R3, R20, R3, R21 ;  /* 0x0000000314037223 */ /* 0x000fe20000000015 */
[----:B----4-:R-:W-:Y:S02]  /*0840*/  FSEL R45, R36, 1, P6 ;  /* 0x3f800000242d7808 */ /* 0x010fe40003000000 */
[----:B------:R-:W-:Y:S02]  /*0850*/  CS2R R8, SRZ ;  /* 0x0000000000087805 */ /* 0x000fe4000001ff00 */
[----:B0-----:R-:W-:Y:S01]  /*0860*/  FSETP.GT.AND P6, PT, R38, 8.50705917302346158658e+37, PT ;  /* 0x7e8000002600780b */ /* 0x001fe20003fc4000 */
[----:B------:R-:W-:Y:S01]  /*0870*/  IMAD.WIDE R34, R39, 0x4, R34 ;  /* 0x0000000427227825 */ /* 0x000fe200078e0222 */
[----:B------:R-:W-:-:S03]  /*0880*/  SEL R6, R6, RZ, !P2 ;  /* 0x000000ff06067207 */ /* 0x000fc60005000000 */
[----:B------:R-:W-:Y:S01]  /*0890*/  @!P5 FMUL R45, R45, 16777216 ;  /* 0x4b8000002d2dd820 */ /* 0x000fe20000400000 */
[----:B------:R-:W-:Y:S01]  /*08a0*/  FSETP.GEU.AND P5, PT, R38, 1.175494350822287508e-38, PT ;  /* 0x008000002600780b */ /* 0x000fe20003fae000 */
[----:B------:R-:W-:Y:S01]  /*08b0*/  FADD R32, R32, 9.9999997473787516356e-06 ;  /* 0x3727c5ac20207421 */ /* 0x000fe20000000000 */
[----:B------:R-:W-:Y:S02]  /*08c0*/  CS2R R20, SRZ ;  /* 0x0000000000147805 */ /* 0x000fe4000001ff00 */
[----:B------:R-:W-:Y:S02]  /*08d0*/  FSEL R44, R36, 1, P6 ;  /* 0x3f800000242c7808 */ /* 0x000fe40003000000 */
[----:B------:R-:W-:Y:S01]  /*08e0*/  CS2R R30, SRZ ;  /* 0x00000000001e7805 */ /* 0x000fe2000001ff00 */
[----:B------:R-:W-:Y:S01]  /*08f0*/  IMAD.WIDE R42, R39, 0x4, R42 ;  /* 0x00000004272a7825 */ /* 0x000fe200078e022a */
[----:B------:R0:W4:Y:S01]  /*0900*/  @!P0 LDG.E.EL.64 R8, desc[UR4][R34.64] ;  /* 0x0000000422088981 */ /* 0x000122000c2e1b00 */
[----:B------:R-:W0:Y:S01]  /*0910*/  MUFU.SQRT R32, R32 ;  /* 0x0000002000207308 */ /* 0x000e220000002000 */
[----:B------:R-:W-:Y:S01]  /*0920*/  SEL R7, R7, RZ, !P2 ;  /* 0x000000ff07077207 */ /* 0x000fe20005000000 */
[----:B------:R-:W-:Y:S01]  /*0930*/  @P6 FMUL R38, R38, 0.25 ;  /* 0x3e80000026266820 */ /* 0x000fe20000400000 */
[C---:B-1----:R-:W-:Y:S01]  /*0940*/  FSETP.GT.AND P6, PT, R33.reuse, 8.50705917302346158658e+37, PT ;  /* 0x7e8000002100780b */ /* 0x042fe20003fc4000 */
[----:B------:R1:W2:Y:S01]  /*0950*/  @P3 LDG.E.EL.64 R20, desc[UR4][R22.64+-0x1000] ;  /* 0xfff0000416143981 */ /* 0x0002a2000c2e1b00 */
[----:B------:R-:W-:Y:S01]  /*0960*/  CS2R R24, SRZ ;  /* 0x0000000000187805 */ /* 0x000fe2000001ff00 */
[----:B------:R-:W-:Y:S01]  /*0970*/  @!P5 FMUL R38, R38, 16777216 ;  /* 0x4b8000002626d820 */ /* 0x000fe20000400000 */
[----:B------:R-:W-:Y:S01]  /*0980*/  @!P5 FMUL R44, R44, 16777216 ;  /* 0x4b8000002c2cd820 */ /* 0x000fe20000400000 */
[----:B------:R-:W-:Y:S01]  /*0990*/  FSETP.GEU.AND P5, PT, R33, 1.175494350822287508e-38, PT ;  /* 0x008000002100780b */ /* 0x000fe20003fae000 */
[----:B0-----:R-:W-:Y:S01]  /*09a0*/  FADD R35, R6, 9.9999997473787516356e-06 ;  /* 0x3727c5ac06237421 */ /* 0x001fe20000000000 */
[----:B------:R0:W2:Y:S01]  /*09b0*/  @!P1 LDG.E.EL.64 R30, desc[UR4][R42.64+-0x400] ;  /* 0xfffc00042a1e9981 */ /* 0x0000a2000c2e1b00 */
[----:B------:R-:W-:Y:S01]  /*09c0*/  CS2R R26, SRZ ;  /* 0x00000000001a7805 */ /* 0x000fe2000001ff00 */
[----:B------:R-:W-:Y:S01]  /*09d0*/  IMAD.WIDE R40, R39, 0x4, R40 ;  /* 0x0000000427287825 */ /* 0x000fe200078e0228 */
[----:B------:R-:W0:Y:S03]  /*09e0*/  LDC.64 R10, c[0x0][0x258] ;  /* 0x00009600ff0a7b82 */ /* 0x000e260000000a00 */
[----:B------:R-:W-:-:S05]  /*09f0*/  FADD R34, R7, 9.9999997473787516356e-06 ;  /* 0x3727c5ac07227421 */ /* 0x000fca0000000000 */
[----:B-1----:R-:W1:Y:S01]  /*0a00*/  LDC.64 R22, c[0x0][0x250] ;  /* 0x00009400ff167b82 */ /* 0x002e620000000a00 */
[----:B0-----:R-:W-:Y:S01]  /*0a10*/  FSEL R43, R36, 1, P6 ;  /* 0x3f800000242b7808 */ /* 0x001fe20003000000 */
[----:B------:R-:W0:Y:S01]  /*0a20*/  MUFU.SQRT R35, R35 ;  /* 0x0000002300237308 */ /* 0x000e220000002000 */
[----:B------:R-:W-:Y:S01]  /*0a30*/  @P6 FMUL R33, R33, 0.25 ;  /* 0x3e80000021216820 */ /* 0x000fe20000400000 */
[C---:B------:R-:W-:Y:S01]  /*0a40*/  FSETP.GT.AND P6, PT, R32.reuse, 8.50705917302346158658e+37, PT ;  /* 0x7e8000002000780b */ /* 0x040fe20003fc4000 */
[----:B------:R0:W2:Y:S01]  /*0a50*/  @!P2 LDG.E.EL.64 R24, desc[UR4][R18.64+-0x800] ;  /* 0xfff800041218a981 */ /* 0x0000a2000c2e1b00 */
[----:B------:R-:W-:Y:S01]  /*0a60*/  @!P5 FMUL R43, R43, 16777216 ;  /* 0x4b8000002b2bd820 */ /* 0x000fe20000400000 */
[----:B------:R-:W-:Y:S01]  /*0a70*/  @!P5 FMUL R33, R33, 16777216 ;  /* 0x4b8000002121d820 */ /* 0x000fe20000400000 */
[----:B------:R-:W-:Y:S01]  /*0a80*/  FSETP.GEU.AND P5, PT, R32, 1.175494350822287508e-38, PT ;  /* 0x008000002000780b */ /* 0x000fe20003fae000 */
[----:B------:R1:W2:Y:S01]  /*0a90*/  @!P0 LDG.E.EL.64 R26, desc[UR4][R40.64] ;  /* 0x00000004281a8981 */ /* 0x0002a2000c2e1b00 */
[----:B------:R-:W-:Y:S01]  /*0aa0*/  FSEL R42, R36, 1, P6 ;  /* 0x3f800000242a7808 */ /* 0x000fe20003000000 */
[----:B------:R-:W-:Y:S01]  /*0ab0*/  MUFU.SQRT R34, R34 ;  /* 0x0000002200227308 */ /* 0x000fe20000002000 */
[----:B0-----:R-:W-:-:S05]  /*0ac0*/  CS2R R18, SRZ ;  /* 0x0000000000127805 */ /* 0x001fca000001ff00 */
[----:B------:R-:W-:Y:S01]  /*0ad0*/  @P6 FMUL R32, R32, 0.25 ;  /* 0x3e80000020206820 */ /* 0x000fe20000400000 */
[----:B------:R-:W-:Y:S01]  /*0ae0*/  FSETP.GT.AND P6, PT, R35, 8.50705917302346158658e+37, PT ;  /* 0x7e8000002300780b */ /* 0x000fe20003fc4000 */
[----:B-1----:R-:W-:-:S04]  /*0af0*/  IMAD.WIDE R40, R39, 0x4, R22 ;  /* 0x0000000427287825 */ /* 0x002fc800078e0216 */
[----:B------:R-:W-:Y:S01]  /*0b00*/  @!P5 FMUL R32, R32, 16777216 ;  /* 0x4b8000002020d820 */ /* 0x000fe20000400000 */
[----:B------:R-:W-:Y:S01]  /*0b10*/  @!P5 FMUL R42, R42, 16777216 ;  /* 0x4b8000002a2ad820 */ /* 0x000fe20000400000 */
[C---:B------:R-:W-:Y:S01]  /*0b20*/  FSETP.GEU.AND P5, PT, R35.reuse, 1.175494350822287508e-38, PT ;  /* 0x008000002300780b */ /* 0x040fe20003fae000 */
[----:B------:R0:W2:Y:S02]  /*0b30*/  @!P1 LDG.E.EL.64 R18, desc[UR4][R40.64+-0x400] ;  /* 0xfffc000428129981 */ /* 0x0000a4000c2e1b00 */
[----:B0-----:R-:W0:Y:S08]  /*0b40*/  MUFU.RCP R41, R38 ;  /* 0x0000002600297308 */ /* 0x001e300000001000 */
[----:B------:R-:W1:Y:S01]  /*0b50*/  MUFU.RCP R38, R33 ;  /* 0x0000002100267308 */ /* 0x000e620000001000 */
[----:B------:R-:W-:-:S07]  /*0b60*/  @P6 FMUL R35, R35, 0.25 ;  /* 0x3e80000023236820 */ /* 0x000fce0000400000 */
[----:B------:R-:W1:Y:S01]  /*0b70*/  MUFU.RCP R40, R37 ;  /* 0x0000002500287308 */ /* 0x000e620000001000 */
[----:B------:R-:W-:Y:S01]  /*0b80*/  @!P5 FMUL R35, R35, 16777216 ;  /* 0x4b8000002323d820 */ /* 0x000fe20000400000 */
[----:B0-----:R-:W-:Y:S01]  /*0b90*/  FMUL R44, R41, R44 ;  /* 0x0000002c292c7220 */ /* 0x001fe20000400000 */
[----:B-1----:R-:W-:-:S05]  /*0ba0*/  FMUL R43, R38, R43 ;  /* 0x0000002b262b7220 */ /* 0x002fca0000400000 */
[----:B------:R0:W1:Y:S01]  /*0bb0*/  MUFU.RCP R41, R32 ;  /* 0x0000002000297308 */ /* 0x0000620000001000 */
[----:B------:R-:W-:Y:S01]  /*0bc0*/  FMUL R45, R40, R45 ;  /* 0x0000002d282d7220 */ /* 0x000fe20000400000 */
[----:B------:R-:W-:-:S06]  /*0bd0*/  CS2R R12, SRZ ;  /* 0x00000000000c7805 */ /* 0x000fcc000001ff00 */
[----:B------:R-:W-:Y:S01]  /*0be0*/  MUFU.RCP R35, R35 ;  /* 0x0000002300237308 */ /* 0x000fe20000001000 */
[----:B------:R-:W-:Y:S01]  /*0bf0*/  CS2R R22, SRZ ;  /* 0x0000000000167805 */ /* 0x000fe2000001ff00 */
[----:B------:R-:W-:Y:S01]  /*0c00*/  IMAD.WIDE R10, R39, 0x4, R10 ;  /* 0x00000004270a7825 */ /* 0x000fe200078e020a */
[----:B0-----:R-:W0:Y:S01]  /*0c10*/  LDC.64 R32, c[0x0][0x280] ;  /* 0x0000a000ff207b82 */ /* 0x001e220000000a00 */
[----:B------:R1:W2:Y:S02]  /*0c20*/  @!P0 LDG.E.EL.64 R12, desc[UR4][R14.64] ;  /* 0x000000040e0c8981 */ /* 0x0002a4000c2e1b00 */
[----:B-1----:R-:W-:Y:S02]  /*0c30*/  FMUL R42, R41, R42 ;  /* 0x0000002a292a7220 */ /* 0x002fe40000400000 */
[----:B------:R1:W4:Y:S03]  /*0c40*/  @!P1 LDG.E.EL.64 R22, desc[UR4][R10.64+-0x400] ;  /* 0xfffc00040a169981 */ /* 0x000326000c2e1b00 */
[----:B------:R-:W0:Y:S08]  /*0c50*/  LDC.64 R14, c[0x0][0x268] ;  /* 0x00009a00ff0e7b82 */ /* 0x000e300000000a00 */
[----:B-1----:R-:W1:Y:S01]  /*0c60*/  LDC.64 R10, c[0x0][0x278] ;  /* 0x00009e00ff0a7b82 */ /* 0x002e620000000a00 */
[----:B------:R-:W-:Y:S01]  /*0c70*/  CS2R R6, SRZ ;  /* 0x0000000000067805 */ /* 0x000fe2000001ff00 */
[----:B0-----:R-:W-:-:S05]  /*0c80*/  IMAD.WIDE R14, R39, 0x4, R14 ;  /* 0x00000004270e7825 */ /* 0x001fca00078e020e */
[----:B------:R0:W4:Y:S01]  /*0c90*/  @!P2 LDG.E.EL.64 R6, desc[UR4][R14.64+-0x800] ;  /* 0xfff800040e06a981 */ /* 0x000122000c2e1b00 */
[----:B---3--:R-:W-:-:S05]  /*0ca0*/  SEL R4, R4, RZ, P3 ;  /* 0x000000ff04047207 */ /* 0x008fca0001800000 */
[----:B------:R-:W-:-:S04]  /*0cb0*/  FADD R4, R4, 9.9999997473787516356e-06 ;  /* 0x3727c5ac04047421 */ /* 0x000fc80000000000 */
[----:B------:R3:W0:Y:S01]  /*0cc0*/  MUFU.SQRT R37, R4 ;  /* 0x0000000400257308 */ /* 0x0006220000002000 */
[----:B------:R-:W-:Y:S02]  /*0cd0*/  SEL R5, R5, RZ, P3 ;  /* 0x000000ff05057207 */ /* 0x000fe40001800000 */
[----:B---3--:R-:W-:Y:S02]  /*0ce0*/  FSEL R4, R36, 1, P6 ;  /* 0x3f80000024047808 */ /* 0x008fe40003000000 */
[----:B------:R-:W-:-:S03]  /*0cf0*/  FSETP.GT.AND P6, PT, R34, 8.50705917302346158658e+37, PT ;  /* 0x7e8000002200780b */ /* 0x000fc60003fc4000 */
[----:B------:R-:W-:Y:S01]  /*0d00*/  @!P5 FMUL R4, R4, 16777216 ;  /* 0x4b8000000404d820 */ /* 0x000fe20000400000 */
[----:B------:R-:W-:Y:S01]  /*0d10*/  FSETP.GEU.AND P5, PT, R34, 1.175494350822287508e-38, PT ;  /* 0x008000002200780b */ /* 0x000fe20003fae000 */
[----:B------:R-:W-:Y:S01]  /*0d20*/  FADD R38, R5, 9.9999997473787516356e-06 ;  /* 0x3727c5ac05267421 */ /* 0x000fe20000000000 */
[----:B------:R-:W-:-:S05]  /*0d30*/  FSEL R40, R36, 1, P6 ;  /* 0x3f80000024287808 */ /* 0x000fca0003000000 */
[----:B------:R-:W3:Y:S02]  /*0d40*/  MUFU.SQRT R38, R38 ;  /* 0x0000002600267308 */ /* 0x000ee40000002000 */
[----:B------:R-:W-:Y:S01]  /*0d50*/  @P6 FMUL R34, R34, 0.25 ;  /* 0x3e80000022226820 */ /* 0x000fe20000400000 */
[----:B0-----:R-:W-:-:S03]  /*0d60*/  FSETP.GT.AND P6, PT, R37, 8.50705917302346158658e+37, PT ;  /* 0x7e8000002500780b */ /* 0x001fc60003fc4000 */
[----:B------:R-:W-:Y:S01]  /*0d70*/  @!P5 FMUL R34, R34, 16777216 ;  /* 0x4b8000002222d820 */ /* 0x000fe20000400000 */
[----:B------:R-:W-:Y:S01]  /*0d80*/  @!P5 FMUL R40, R40, 16777216 ;  /* 0x4b8000002828d820 */ /* 0x000fe20000400000 */
[----:B------:R-:W-:Y:S02]  /*0d90*/  FSETP.GEU.AND P5, PT, R37, 1.175494350822287508e-38, PT ;  /* 0x008000002500780b */ /* 0x000fe40003fae000 */
[----:B------:R-:W-:-:S06]  /*0da0*/  FSEL R41, R36, 1, P6 ;  /* 0x3f80000024297808 */ /* 0x000fcc0003000000 */
[----:B------:R-:W-:Y:S01]  /*0db0*/  @P6 FMUL R37, R37, 0.25 ;  /* 0x3e80000025256820 */ /* 0x000fe20000400000 */
[C---:B---3--:R-:W-:Y:S01]  /*0dc0*/  FSETP.GT.AND P6, PT, R38.reuse, 8.50705917302346158658e+37, PT ;  /* 0x7e8000002600780b */ /* 0x048fe20003fc4000 */
[----:B------:R-:W0:Y:S03]  /*0dd0*/  MUFU.RCP R34, R34 ;  /* 0x0000002200227308 */ /* 0x000e260000001000 */
[----:B------:R-:W-:Y:S01]  /*0de0*/  @!P5 FMUL R37, R37, 16777216 ;  /* 0x4b8000002525d820 */ /* 0x000fe20000400000 */
[----:B------:R-:W-:Y:S01]  /*0df0*/  @!P5 FMUL R41, R41, 16777216 ;  /* 0x4b8000002929d820 */ /* 0x000fe20000400000 */
[----:B------:R-:W-:-:S07]  /*0e00*/  FSETP.GEU.AND P5, PT, R38, 1.175494350822287508e-38, PT ;  /* 0x008000002600780b */ /* 0x000fce0003fae000 */
[----:B------:R-:W-:Y:S01]  /*0e10*/  @P6 FMUL R38, R38, 0.25 ;  /* 0x3e80000026266820 */ /* 0x000fe20000400000 */
[----:B------:R-:W-:-:S05]  /*0e20*/  FMUL R5, R35, R4 ;  /* 0x0000000423057220 */ /* 0x000fca0000400000 */
[----:B------:R-:W-:Y:S01]  /*0e30*/  @!P5 FMUL R38, R38, 16777216 ;  /* 0x4b8000002626d820 */ /* 0x000fe20000400000 */
[----:B0-----:R-:W-:Y:S02]  /*0e40*/  FMUL R4, R34, R40 ;  /* 0x0000002822047220 */ /* 0x001fe40000400000 */
[----:B------:R-:W0:Y:S01]  /*0e50*/  MUFU.RCP R40, R37 ;  /* 0x0000002500287308 */ /* 0x000e220000001000 */
[----:B------:R-:W-:Y:S01]  /*0e60*/  FSEL R36, R36, 1, P6 ;  /* 0x3f80000024247808 */ /* 0x000fe20003000000 */
[----:B------:R-:W3:Y:S06]  /*0e70*/  LDC.64 R34, c[0x0][0x2b8] ;  /* 0x0000ae00ff227b82 */ /* 0x000eec0000000a00 */
[----:B------:R-:W5:Y:S01]  /*0e80*/  MUFU.RCP R38, R38 ;  /* 0x0000002600267308 */ /* 0x000f620000001000 */
[----:B------:R-:W-:Y:S01]  /*0e90*/  @!P5 FMUL R36, R36, 16777216 ;  /* 0x4b8000002424d820 */ /* 0x000fe20000400000 */
[----:B------:R-:W-:Y:S01]  /*0ea0*/  CS2R R14, SRZ ;  /* 0x00000000000e7805 */ /* 0x000fe2000001ff00 */
[----:B0-----:R-:W-:Y:S01]  /*0eb0*/  FMUL R41, R40, R41 ;  /* 0x0000002928297220 */ /* 0x001fe20000400000 */
[----:B-1----:R-:W-:-:S05]  /*0ec0*/  IMAD.WIDE R10, R39, 0x4, R10 ;  /* 0x00000004270a7825 */ /* 0x002fca00078e020a */
[----:B------:R0:W4:Y:S01]  /*0ed0*/  @!P2 LDG.E.EL.64 R14, desc[UR4][R10.64+-0x800] ;  /* 0xfff800040a0ea981 */ /* 0x000122000c2e1b00 */
[----:B-----5:R-:W-:Y:S02]  /*0ee0*/  FMUL R40, R38, R36 ;  /* 0x0000002426287220 */ /* 0x020fe40000400000 */
[----:B------:R-:W1:Y:S01]  /*0ef0*/  LDC.64 R36, c[0x0][0x2c8] ;  /* 0x0000b200ff247b82 */ /* 0x000e620000000a00 */
[----:B------:R-:W-:Y:S01]  /*0f00*/  IMAD.WIDE R32, R39, 0x4, R32 ;  /* 0x0000000427207825 */ /* 0x000fe200078e0220 */
[----:B0-----:R-:W-:-:S03]  /*0f10*/  CS2R R10, SRZ ;  /* 0x00000000000a7805 */ /* 0x001fc6000001ff00 */
[----:B---3--:R-:W-:-:S03]  /*0f20*/  IMAD.WIDE R34, R39, 0x4, R34 ;  /* 0x0000000427227825 */ /* 0x008fc600078e0222 */
[----:B------:R0:W3:Y:S02]  /*0f30*/  @!P2 LDG.E.EL.64 R10, desc[UR4][R32.64+-0x800] ;  /* 0xfff80004200aa981 */ /* 0x0000e4000c2e1b00 */
[----:B0-----:R-:W-:Y:S01]  /*0f40*/  CS2R R32, SRZ ;  /* 0x0000000000207805 */ /* 0x001fe2000001ff00 */
[----:B-1----:R-:W-:-:S05]  /*0f50*/  IMAD.WIDE R36, R39, 0x4, R36 ;  /* 0x0000000427247825 */ /* 0x002fca00078e0224 */
[----:B------:R0:W5:Y:S02]  /*0f60*/  @P3 LDG.E.EL.64 R32, desc[UR4][R34.64+-0x1000] ;  /* 0xfff0000422203981 */ /* 0x000164000c2e1b00 */
[----:B0-----:R-:W-:-:S06]  /*0f70*/  CS2R R34, SRZ ;  /* 0x0000000000227805 */ /* 0x001fcc000001ff00 */
[----:B------:R0:W3:Y:S02]  /*0f80*/  @P3 LDG.E.EL.64 R34, desc[UR4][R36.64+-0x1000] ;  /* 0xfff0000424223981 */ /* 0x0000e4000c2e1b00 */
[----:B0-----:R-:W0:Y:S02]  /*0f90*/  LDC.64 R36, c[0x0][0x2d0] ;  /* 0x0000b400ff247b82 */ /* 0x001e240000000a00 */
[----:B0-----:R-:W-:Y:S01]  /*0fa0*/  IMAD.WIDE R36, R39, 0x4, R36 ;  /* 0x0000000427247825 */ /* 0x001fe200078e0224 */
[----:B------:R-:W-:-:S06]  /*0fb0*/  CS2R R38, SRZ ;  /* 0x0000000000267805 */ /* 0x000fcc000001ff00 */
[----:B------:R-:W3:Y:S01]  /*0fc0*/  @P3 LDG.E.EL.64 R38, desc[UR4][R36.64+-0x1000] ;  /* 0xfff0000424263981 */ /* 0x000ee2000c2e1b00 */
[----:B------:R-:W-:Y:S02]  /*0fd0*/  SEL R16, R16, RZ, !P0 ;  /* 0x000000ff10107207 */ /* 0x000fe40004000000 */
[----:B--2---:R-:W-:Y:S02]  /*0fe0*/  SEL R12, R12, RZ, !P0 ;  /* 0x000000ff0c0c7207 */ /* 0x004fe40004000000 */
[----:B------:R-:W-:-:S03]  /*0ff0*/  SEL R13, R13, RZ, !P0 ;  /* 0x000000ff0d0d7207 */ /* 0x000fc60004000000 */
[----:B------:R-:W-:Y:S01]  /*1000*/  FADD R12, R12, -R16 ;  /* 0x800000100c0c7221 */ /* 0x000fe20000000000 */
[----:B------:R-:W-:Y:S02]  /*1010*/  SEL R16, R17, RZ, !P0 ;  /* 0x000000ff11107207 */ /* 0x000fe40004000000 */
[----:B------:R-:W-:Y:S01]  /*1020*/  SEL R30, R30, RZ, !P1 ;  /* 0x000000ff1e1e7207 */ /* 0x000fe20004800000 */
[----:B------:R-:W-:Y:S01]  /*1030*/  FMUL R45, R45, R12 ;  /* 0x0000000c2d2d7220 */ /* 0x000fe20000400000 */
[----:B------:R-:W-:Y:S01]  /*1040*/  SEL R12, R28, RZ, !P1 ;  /* 0x000000ff1c0c7207 */ /* 0x000fe20004800000 */
[----:B------:R-:W-:Y:S01]  /*1050*/  FADD R13, R13, -R16 ;  /* 0x800000100d0d7221 */ /* 0x000fe20000000000 */
[----:B------:R-:W-:Y:S02]  /*1060*/  SEL R17, R29, RZ, !P1 ;  /* 0x000000ff1d117207 */ /* 0x000fe40004800000 */
[----:B------:R-:W-:Y:S01]  /*1070*/  SEL R16, R31, RZ, !P1 ;  /* 0x000000ff1f107207 */ /* 0x000fe20004800000 */
[----:B------:R-:W-:Y:S01]  /*1080*/  FADD R12, R12, -R30 ;  /* 0x8000001e0c0c7221 */ /* 0x000fe20000000000 */
[----:B------:R-:W-:-:S03]  /*1090*/  FMUL R44, R44, R13 ;  /* 0x0000000d2c2c7220 */ /* 0x000fc60000400000 */
[----:B------:R-:W-:Y:S01]  /*10a0*/  FADD R17, R17, -R16 ;  /* 0x8000001011117221 */ /* 0x000fe20000000000 */
[----:B------:R-:W-:Y:S01]  /*10b0*/  FMUL R43, R43, R12 ;  /* 0x0000000c2b2b7220 */ /* 0x000fe20000400000 */
[----:B------:R-:W-:Y:S02]  /*10c0*/  SEL R12, R19, RZ, !P1 ;  /* 0x000000ff130c7207 */ /* 0x000fe40004800000 */
[----:B------:R-:W-:Y:S01]  /*10d0*/  SEL R16, R20, RZ, P3 ;  /* 0x000000ff14107207 */ /* 0x000fe20001800000 */
[----:B------:R-:W-:Y:S01]  /*10e0*/  FMUL R17, R42, R17 ;  /* 0x000000112a117220 */ /* 0x000fe20000400000 */
[----:B----4-:R-:W-:Y:S02]  /*10f0*/  SEL R23, R23, RZ, !P1 ;  /* 0x000000ff17177207 */ /* 0x010fe40004800000 */
[----:B------:R-:W-:Y:S02]  /*1100*/  SEL R29, R26, RZ, !P0 ;  /* 0x000000ff1a1d7207 */ /* 0x000fe40004000000 */
[----:B------:R-:W-:-:S02]  /*1110*/  SEL R24, R24, RZ, !P2 ;  /* 0x000000ff18187207 */ /* 0x000fc40005000000 */
[----:B------:R-:W-:Y:S02]  /*1120*/  SEL R21, R21, RZ, P3 ;  /* 0x000000ff15157207 */ /* 0x000fe40001800000 */
[----:B------:R-:W-:Y:S01]  /*1130*/  SEL R13, R6, RZ, !P2 ;  /* 0x000000ff060d7207 */ /* 0x000fe20005000000 */
[----:B------:R-:W-:Y:S01]  /*1140*/  FFMA R6, R12, R17, R23 ;  /* 0x000000110c067223 */ /* 0x000fe20000000017 */
[----:B------:R-:W-:-:S03]  /*1150*/  SEL R25, R25, RZ, !P2 ;  /* 0x000000ff19197207 */ /* 0x000fc60005000000 */
[----:B------:R-:W-:Y:S01]  /*1160*/  FADD R12, R24, -R13 ;  /* 0x8000000d180c7221 */ /* 0x000fe20000000000 */
[----:B------:R-:W-:Y:S02]  /*1170*/  SEL R20, R7, RZ, !P2 ;  /* 0x000000ff07147207 */ /* 0x000fe40005000000 */
[----:B------:R-:W-:-:S03]  /*1180*/  FSETP.GEU.AND P5, PT, R2, RZ, PT ;  /* 0x000000ff0200720b */ /* 0x000fc60003fae000 */
[----:B------:R-:W-:Y:S01]  /*1190*/  FADD R7, R25, -R20 ;  /* 0x8000001419077221 */ /* 0x000fe20000000000 */
[----:B------:R-:W-:Y:S01]  /*11a0*/  FMUL R12, R5, R12 ;  /* 0x0000000c050c7220 */ /* 0x000fe20000400000 */
[----:B------:R-:W-:Y:S02]  /*11b0*/  FSEL R2, R2, RZ, P5 ;  /* 0x000000ff02027208 */ /* 0x000fe40002800000 */
[----:B------:R-:W-:Y:S02]  /*11c0*/  FMUL R7, R4, R7 ;  /* 0x0000000704077220 */ /* 0x000fe40000400000 */
[----:B------:R-:W0:Y:S01]  /*11d0*/  LDC.64 R4, c[0x0][0x2d8] ;  /* 0x0000b600ff047b82 */ /* 0x000e220000000a00 */
[----:B------:R-:W-:Y:S02]  /*11e0*/  SEL R18, R18, RZ, !P1 ;  /* 0x000000ff12127207 */ /* 0x000fe40004800000 */
[----:B------:R-:W-:Y:S02]  /*11f0*/  SEL R8, R8, RZ, !P0 ;  /* 0x000000ff08087207 */ /* 0x000fe40004000000 */
[----:B------:R-:W-:-:S03]  /*1200*/  SEL R9, R9, RZ, !P0 ;  /* 0x000000ff09097207 */ /* 0x000fc60004000000 */
[----:B------:R-:W-:Y:S01]  /*1210*/  FFMA R8, R8, R45, R29 ;  /* 0x0000002d08087223 */ /* 0x000fe2000000001d */
[----:B0-----:R-:W-:Y:S01]  /*1220*/  IMAD.WIDE R4, R0, 0x4, R4 ;  /* 0x0000000400047825 */ /* 0x001fe200078e0204 */
[----:B-----5:R-:W-:Y:S02]  /*1230*/  SEL R19, R32, RZ, P3 ;  /* 0x000000ff20137207 */ /* 0x020fe40001800000 */
[----:B------:R-:W-:-:S03]  /*1240*/  SEL R26, R33, RZ, P3 ;  /* 0x000000ff211a7207 */ /* 0x000fc60001800000 */
[----:B------:R-:W-:Y:S02]  /*1250*/  FADD R16, R16, -R19 ;  /* 0x8000001310107221 */ /* 0x000fe40000000000 */
[----:B------:R-:W-:Y:S02]  /*1260*/  FADD R13, R21, -R26 ;  /* 0x8000001a150d7221 */ /* 0x000fe40000000000 */
[----:B------:R-:W-:Y:S02]  /*1270*/  FMUL R41, R41, R16 ;  /* 0x0000001029297220 */ /* 0x000fe40000400000 */
[----:B------:R-:W-:Y:S01]  /*1280*/  FMUL R40, R40, R13 ;  /* 0x0000000d28287220 */ /* 0x000fe20000400000 */
[----:B---3--:R-:W-:Y:S02]  /*1290*/  SEL R17, R34, RZ, P3 ;  /* 0x000000ff22117207 */ /* 0x008fe40001800000 */
[----:B------:R-:W-:Y:S02]  /*12a0*/  SEL R16, R35, RZ, P3 ;  /* 0x000000ff23107207 */ /* 0x000fe40001800000 */
[----:B------:R-:W-:-:S02]  /*12b0*/  SEL R13, R14, RZ, !P2 ;  /* 0x000000ff0e0d7207 */ /* 0x000fc40005000000 */
[----:B------:R-:W-:Y:S02]  /*12c0*/  SEL R14, R15, RZ, !P2 ;  /* 0x000000ff0f0e7207 */ /* 0x000fe40005000000 */
[----:B------:R-:W-:Y:S02]  /*12d0*/  SEL R10, R10, RZ, !P2 ;  /* 0x000000ff0a0a7207 */ /* 0x000fe40005000000 */
[----:B------:R-:W-:Y:S02]  /*12e0*/  SEL R15, R11, RZ, !P2 ;  /* 0x000000ff0b0f7207 */ /* 0x000fe40005000000 */
[----:B------:R-:W-:Y:S01]  /*12f0*/  SEL R11, R22, RZ, !P1 ;  /* 0x000000ff160b7207 */ /* 0x000fe20004800000 */
[----:B------:R-:W-:Y:S02]  /*1300*/  FFMA R12, R13, R12, R10 ;  /* 0x0000000c0d0c7223 */ /* 0x000fe4000000000a */
[----:B------:R-:W-:Y:S01]  /*1310*/  FFMA R7, R14, R7, R15 ;  /* 0x000000070e077223 */ /* 0x000fe2000000000f */
[----:B------:R-:W-:Y:S01]  /*1320*/  SEL R10, R27, RZ, !P0 ;  /* 0x000000ff1b0a7207 */ /* 0x000fe20004000000 */
[----:B------:R-:W-:Y:S01]  /*1330*/  FFMA R43, R18, R43, R11 ;  /* 0x0000002b122b7223 */ /* 0x000fe2000000000b */
[----:B------:R-:W-:-:S02]  /*1340*/  SEL R38, R38, RZ, P3 ;  /* 0x000000ff26267207 */ /* 0x000fc40001800000 */
[----:B------:R-:W-:-:S03]  /*1350*/  SEL R39, R39, RZ, P3 ;  /* 0x000000ff27277207 */ /* 0x000fc60001800000 */
[----:B------:R-:W-:Y:S02]  /*1360*/  FFMA R38, R17, R41, R38 ;  /* 0x0000002911267223 */ /* 0x000fe40000000026 */
[----:B------:R-:W-:-:S03]  /*1370*/  FFMA R39, R16, R40, R39 ;  /* 0x0000002810277223 */ /* 0x000fc60000000027 */
[C---:B------:R-:W-:Y:S02]  /*1380*/  FSETP.GEU.AND P6, PT, R38.reuse, RZ, PT ;  /* 0x000000ff2600720b */ /* 0x040fe40003fce000 */
[----:B------:R-:W-:Y:S02]  /*1390*/  FSETP.GEU.AND P5, PT, R39, RZ, PT ;  /* 0x000000ff2700720b */ /* 0x000fe40003fae000 */
[----:B------:R-:W-:Y:S02]  /*13a0*/  FSEL R38, R38, RZ, P6 ;  /* 0x000000ff26267208 */ /* 0x000fe40003000000 */
[----:B------:R-:W-:Y:S02]  /*13b0*/  FSETP.GEU.AND P6, PT, R3, RZ, PT ;  /* 0x000000ff0300720b */ /* 0x000fe40003fce000 */
[----:B------:R-:W-:Y:S02]  /*13c0*/  FSEL R39, R39, RZ, P5 ;  /* 0x000000ff27277208 */ /* 0x000fe40002800000 */
[----:B------:R-:W-:-:S02]  /*13d0*/  FSEL R3, R3, RZ, P6 ;  /* 0x000000ff03037208 */ /* 0x000fc40003000000 */
[----:B------:R-:W-:Y:S02]  /*13e0*/  @P4 FSEL R2, R38, RZ, P3 ;  /* 0x000000ff26024208 */ /* 0x000fe40001800000 */
[----:B------:R-:W-:Y:S02]  /*13f0*/  @P4 FSEL R3, R39, RZ, P3 ;  /* 0x000000ff27034208 */ /* 0x000fe40001800000 */
[C---:B------:R-:W-:Y:S02]  /*1400*/  FSETP.GEU.AND P3, PT, R12.reuse, RZ, PT ;  /* 0x000000ff0c00720b */ /* 0x040fe40003f6e000 */
[----:B------:R-:W-:Y:S01]  /*1410*/  FSETP.GEU.AND P4, PT, R7, RZ, PT ;  /* 0x000000ff0700720b */ /* 0x000fe20003f8e000 */
[----:B------:R-:W-:Y:S01]  /*1420*/  FFMA R44, R9, R44, R10 ;  /* 0x0000002c092c7223 */ /* 0x000fe2000000000a */
[----:B------:R-:W-:Y:S02]  /*1430*/  @!P2 FSEL R2, R12, RZ, P3 ;  /* 0x000000ff0c02a208 */ /* 0x000fe40001800000 */
[----:B------:R-:W-:-:S02]  /*1440*/  @!P2 FSEL R3, R7, RZ, P4 ;  /* 0x000000ff0703a208 */ /* 0x000fc40002000000 */
[C---:B------:R-:W-:Y:S02]  /*1450*/  FSETP.GEU.AND P2, PT, R43.reuse, RZ, PT ;  /* 0x000000ff2b00720b */ /* 0x040fe40003f4e000 */
[C---:B------:R-:W-:Y:S02]  /*1460*/  FSETP.GEU.AND P3, PT, R6.reuse, RZ, PT ;  /* 0x000000ff0600720b */ /* 0x040fe40003f6e000 */
[----:B------:R-:W-:Y:S02]  /*1470*/  @!P1 FSEL R2, R43, RZ, P2 ;  /* 0x000000ff2b029208 */ /* 0x000fe40001000000 */
[----:B------:R-:W-:Y:S02]  /*1480*/  @!P1 FSEL R3, R6, RZ, P3 ;  /* 0x000000ff06039208 */ /* 0x000fe40001800000 */
[----:B------:R-:W-:Y:S02]  /*1490*/  FSETP.GEU.AND P1, PT, R8, RZ, PT ;  /* 0x000000ff0800720b */ /* 0x000fe40003f2e000 */
[----:B------:R-:W-:-:S02]  /*14a0*/  FSETP.GEU.AND P2, PT, R44, RZ, PT ;  /* 0x000000ff2c00720b */ /* 0x000fc40003f4e000 */
[----:B------:R-:W-:Y:S02]  /*14b0*/  @!P0 FSEL R2, R8, RZ, P1 ;  /* 0x000000ff08028208 */ /* 0x000fe40000800000 */
[----:B------:R-:W-:-:S05]  /*14c0*/  @!P0 FSEL R3, R44, RZ, P2 ;  /* 0x000000ff2c038208 */ /* 0x000fca0001000000 */
[----:B------:R-:W-:Y:S01]  /*14d0*/  STG.E.64 desc[UR4][R4.64], R2 ;  /* 0x0000000204007986 */ /* 0x000fe2000c101b04 */
[----:B------:R-:W-:Y:S05]  /*14e0*/  EXIT ;  /* 0x000000000000794d */ /* 0x000fea0003800000 */
.L_x_0:
[----:B------:R-:W-:-:S00]  /*14f0*/  BRA `(.L_x_0) ;  /* 0xfffffffc00fc7947 */ /* 0x000fc0000383ffff */
[----:B------:R-:W-:-:S00]  /*1500*/  NOP ;  /* 0x0000000000007918 */ /* 0x000fc00000000000 */
[----:B------:R-:W-:-:S00]  /*1510*/  NOP ;  /* 0x0000000000007918 */ /* 0x000fc00000000000 */
[----:B------:R-:W-:-:S00]  /*1520*/  NOP ;  /* 0x0000000000007918 */ /* 0x000fc00000000000 */
[----:B------:R-:W-:-:S00]  /*1530*/  NOP ;  /* 0x0000000000007918 */ /* 0x000fc00000000000 */
[----:B------:R-:W-:-:S00]  /*1540*/  NOP ;  /* 0x0000000000007918 */ /* 0x000fc00000000000 */
[----:B------:R-:W-:-:S00]  /*1550*/  NOP ;  /* 0x0000000000007918 */ /* 0x000fc00000000000 */
[----:B------:R-:W-:-:S00]  /*1560*/  NOP ;  /* 0x0000000000007918 */ /* 0x000fc00000000000 */
[----:B------:R-:W-:-:S00]  /*1570*/  NOP ;  /* 0x0000000000007918 */ /* 0x000fc00000000000 */
.L_x_1:


//--------------------- .nv.global.init           --------------------------
	.section	.nv.global.init,"aw",@progbits
.nv.global.init:
	.type		_$_str,@object
	.size		_$_str,(_$_str_$_2 - _$_str)
_$_str:
        /*0000*/ 	.byte	0x5f, 0x5f, 0x43, 0x55, 0x44, 0x41, 0x5f, 0x46, 0x54, 0x5a, 0x00
	.type		_$_str_$_2,@object
	.size		_$_str_$_2,(.L_1 - _$_str_$_2)
_$_str_$_2:
        /*000b*/ 	.byte	0x5f, 0x5f, 0x43, 0x55, 0x44, 0x41, 0x5f, 0x50, 0x52, 0x45, 0x43, 0x5f, 0x53, 0x51, 0x52, 0x54
        /*001b*/ 	.byte	0x00
.L_1:


//--------------------- .nv.constant0.triton_poi_fused_cat_13 --------------------------
	.section	.nv.constant0.triton_poi_fused_cat_13,"a",@progbits
	.sectionflags	@""
	.align	4
.nv.constant0.triton_poi_fused_cat_13:
	.zero		740
